//
// Generated by NVIDIA NVVM Compiler
//
// Compiler Build ID: CL-36424714
// Cuda compilation tools, release 13.0, V13.0.88
// Based on NVVM 20.0.0
//

.version 9.0
.target sm_100
.address_size 64

	// .globl	_Z6kernelPdS_S_i

.visible .entry _Z6kernelPdS_S_i(
	.param .u64 .ptr .align 1 _Z6kernelPdS_S_i_param_0,
	.param .u64 .ptr .align 1 _Z6kernelPdS_S_i_param_1,
	.param .u64 .ptr .align 1 _Z6kernelPdS_S_i_param_2,
	.param .u32 _Z6kernelPdS_S_i_param_3
)
{
	.reg .pred 	%p<7>;
	.reg .b32 	%r<31>;
	.reg .b64 	%rd<25>;
	.reg .b64 	%fd<16>;

	ld.param.u64 	%rd4, [_Z6kernelPdS_S_i_param_0];
	ld.param.u64 	%rd5, [_Z6kernelPdS_S_i_param_1];
	ld.param.u64 	%rd6, [_Z6kernelPdS_S_i_param_2];
	ld.param.u32 	%r12, [_Z6kernelPdS_S_i_param_3];
	cvta.to.global.u64 	%rd1, %rd6;
	cvta.to.global.u64 	%rd2, %rd5;
	cvta.to.global.u64 	%rd3, %rd4;
	mov.u32 	%r13, %ctaid.x;
	mov.u32 	%r14, %ntid.x;
	mov.u32 	%r15, %tid.x;
	mad.lo.s32 	%r29, %r13, %r14, %r15;
	mov.u32 	%r16, %nctaid.x;
	mul.lo.s32 	%r2, %r14, %r16;
	setp.ge.s32 	%p1, %r29, %r12;
	@%p1 bra 	$L__BB0_7;
	add.s32 	%r17, %r29, %r2;
	max.s32 	%r18, %r12, %r17;
	setp.lt.s32 	%p2, %r17, %r12;
	selp.u32 	%r19, 1, 0, %p2;
	add.s32 	%r20, %r17, %r19;
	sub.s32 	%r21, %r18, %r20;
	div.u32 	%r22, %r21, %r2;
	add.s32 	%r3, %r22, %r19;
	and.b32  	%r23, %r3, 3;
	setp.eq.s32 	%p3, %r23, 3;
	@%p3 bra 	$L__BB0_4;
	add.s32 	%r24, %r3, 1;
	and.b32  	%r25, %r24, 3;
	neg.s32 	%r27, %r25;
$L__BB0_3:
	.pragma "nounroll";
	mul.wide.s32 	%rd7, %r29, 8;
	add.s64 	%rd8, %rd1, %rd7;
	add.s64 	%rd9, %rd2, %rd7;
	add.s64 	%rd10, %rd3, %rd7;
	ld.global.f64 	%fd1, [%rd10];
	ld.global.f64 	%fd2, [%rd9];
	sub.f64 	%fd3, %fd1, %fd2;
	st.global.f64 	[%rd8], %fd3;
	add.s32 	%r29, %r29, %r2;
	add.s32 	%r27, %r27, 1;
	setp.ne.s32 	%p4, %r27, 0;
	@%p4 bra 	$L__BB0_3;
$L__BB0_4:
	setp.lt.u32 	%p5, %r3, 3;
	@%p5 bra 	$L__BB0_7;
	mul.wide.s32 	%rd15, %r2, 8;
	shl.b32 	%r26, %r2, 2;
$L__BB0_6:
	mul.wide.s32 	%rd11, %r29, 8;
	add.s64 	%rd12, %rd3, %rd11;
	ld.global.f64 	%fd4, [%rd12];
	add.s64 	%rd13, %rd2, %rd11;
	ld.global.f64 	%fd5, [%rd13];
	sub.f64 	%fd6, %fd4, %fd5;
	add.s64 	%rd14, %rd1, %rd11;
	st.global.f64 	[%rd14], %fd6;
	add.s64 	%rd16, %rd12, %rd15;
	ld.global.f64 	%fd7, [%rd16];
	add.s64 	%rd17, %rd13, %rd15;
	ld.global.f64 	%fd8, [%rd17];
	sub.f64 	%fd9, %fd7, %fd8;
	add.s64 	%rd18, %rd14, %rd15;
	st.global.f64 	[%rd18], %fd9;
	add.s64 	%rd19, %rd16, %rd15;
	ld.global.f64 	%fd10, [%rd19];
	add.s64 	%rd20, %rd17, %rd15;
	ld.global.f64 	%fd11, [%rd20];
	sub.f64 	%fd12, %fd10, %fd11;
	add.s64 	%rd21, %rd18, %rd15;
	st.global.f64 	[%rd21], %fd12;
	add.s64 	%rd22, %rd19, %rd15;
	ld.global.f64 	%fd13, [%rd22];
	add.s64 	%rd23, %rd20, %rd15;
	ld.global.f64 	%fd14, [%rd23];
	sub.f64 	%fd15, %fd13, %fd14;
	add.s64 	%rd24, %rd21, %rd15;
	st.global.f64 	[%rd24], %fd15;
	add.s32 	%r29, %r26, %r29;
	setp.lt.s32 	%p6, %r29, %r12;
	@%p6 bra 	$L__BB0_6;
$L__BB0_7:
	ret;

}


// ===== COMPILED SASS (sm_100) =====

	.target	sm_100

	.elftype	@"ET_EXEC"


//--------------------- .note.nv.tkinfo           --------------------------
	.section	.note.nv.tkinfo,"",@"SHT_NOTE"
	.sectionflags	@"SHF_NOTE_NV_TKINFO"
	.tkinfo
        /*0018*/ 	.word	0x00000002
        /*0030*/ 	.string	""
        /*0030*/ 	.string	"ptxas"
        /*0030*/ 	.string	"Cuda compilation tools, release 13.0, V13.0.88"
        /*0030*/ 	.string	"Build cuda_13.0.r13.0/compiler.36424714_0"
        /*0030*/ 	.string	"-arch sm_100 -m 64 "



//--------------------- .note.nv.cuinfo           --------------------------
	.section	.note.nv.cuinfo,"",@"SHT_NOTE"
	.sectionflags	@"SHF_NOTE_NV_CUINFO"
        /*0018*/ 	.short	0x0002
        /*001a*/ 	.short	0x0064
        /*001c*/ 	.short	0x0082
	.zero		2


//--------------------- .nv.info                  --------------------------
	.section	.nv.info,"",@"SHT_CUDA_INFO"
	.align	4


	//----- nvinfo : EIATTR_REGCOUNT
	.align		4
        /*0000*/ 	.byte	0x04, 0x2f
        /*0002*/ 	.short	(.L_1 - .L_0)
	.align		4
.L_0:
        /*0004*/ 	.word	index@(_Z6kernelPdS_S_i)
        /*0008*/ 	.word	0x0000001a


	//----- nvinfo : EIATTR_FRAME_SIZE
	.align		4
.L_1:
        /*000c*/ 	.byte	0x04, 0x11
        /*000e*/ 	.short	(.L_3 - .L_2)
	.align		4
.L_2:
        /*0010*/ 	.word	index@(_Z6kernelPdS_S_i)
        /*0014*/ 	.word	0x00000000


	//----- nvinfo : EIATTR_MIN_STACK_SIZE
	.align		4
.L_3:
        /*0018*/ 	.byte	0x04, 0x12
        /*001a*/ 	.short	(.L_5 - .L_4)
	.align		4
.L_4:
        /*001c*/ 	.word	index@(_Z6kernelPdS_S_i)
        /*0020*/ 	.word	0x00000000
.L_5:


//--------------------- .nv.compat                --------------------------
	.section	.nv.compat,"",@"SHT_CUDA_COMPAT_INFO"
	.align	4
        /*0000*/ 	.byte	0x02, 0x09, 0x00, 0x00, 0x02, 0x02, 0x01, 0x00, 0x02, 0x05, 0x05, 0x00, 0x03, 0x07, 0x01, 0x01
        /*0010*/ 	.byte	0x02, 0x03, 0x00, 0x00, 0x02, 0x06, 0x01, 0x00, 0x04, 0x0b, 0x08, 0x00, 0x01, 0x00, 0x00, 0x00
        /*0020*/ 	.byte	0x00, 0x00, 0x00, 0x00


//--------------------- .nv.info._Z6kernelPdS_S_i --------------------------
	.section	.nv.info._Z6kernelPdS_S_i,"",@"SHT_CUDA_INFO"
	.sectionflags	@""
	.align	4


	//----- nvinfo : EIATTR_CUDA_API_VERSION
	.align		4
        /*0000*/ 	.byte	0x04, 0x37
        /*0002*/ 	.short	(.L_7 - .L_6)
.L_6:
        /*0004*/ 	.word	0x00000082


	//----- nvinfo : EIATTR_KPARAM_INFO
	.align		4
.L_7:
        /*0008*/ 	.byte	0x04, 0x17
        /*000a*/ 	.short	(.L_9 - .L_8)
.L_8:
        /*000c*/ 	.word	0x00000000
        /*0010*/ 	.short	0x0003
        /*0012*/ 	.short	0x0018
        /*0014*/ 	.byte	0x00, 0xf0, 0x11, 0x00


	//----- nvinfo : EIATTR_KPARAM_INFO
	.align		4
.L_9:
        /*0018*/ 	.byte	0x04, 0x17
        /*001a*/ 	.short	(.L_11 - .L_10)
.L_10:
        /*001c*/ 	.word	0x00000000
        /*0020*/ 	.short	0x0002
        /*0022*/ 	.short	0x0010
        /*0024*/ 	.byte	0x00, 0xf5, 0x21, 0x00


	//----- nvinfo : EIATTR_KPARAM_INFO
	.align		4
.L_11:
        /*0028*/ 	.byte	0x04, 0x17
        /*002a*/ 	.short	(.L_13 - .L_12)
.L_12:
        /*002c*/ 	.word	0x00000000
        /*0030*/ 	.short	0x0001
        /*0032*/ 	.short	0x0008
        /*0034*/ 	.byte	0x00, 0xf5, 0x21, 0x00


	//----- nvinfo : EIATTR_KPARAM_INFO
	.align		4
.L_13:
        /*0038*/ 	.byte	0x04, 0x17
        /*003a*/ 	.short	(.L_15 - .L_14)
.L_14:
        /*003c*/ 	.word	0x00000000
        /*0040*/ 	.short	0x0000
        /*0042*/ 	.short	0x0000
        /*0044*/ 	.byte	0x00, 0xf5, 0x21, 0x00


	//----- nvinfo : EIATTR_SPARSE_MMA_MASK
	.align		4
.L_15:
        /*0048*/ 	.byte	0x03, 0x50
        /*004a*/ 	.short	0x0000


	//----- nvinfo : EIATTR_MAXREG_COUNT
	.align		4
        /*004c*/ 	.byte	0x03, 0x1b
        /*004e*/ 	.short	0x00ff


	//----- nvinfo : EIATTR_MERCURY_ISA_VERSION
	.align		4
        /*0050*/ 	.byte	0x03, 0x5f
        /*0052*/ 	.short	0x0101


	//----- nvinfo : EIATTR_VRC_CTA_INIT_COUNT
	.align		4
        /*0054*/ 	.byte	0x02, 0x4a
	.zero		1
	.zero		1


	//----- nvinfo : EIATTR_EXIT_INSTR_OFFSETS
	.align		4
        /*0058*/ 	.byte	0x04, 0x1c
        /*005a*/ 	.short	(.L_17 - .L_16)


	//   ....[0]....
.L_16:
        /*005c*/ 	.word	0x00000090


	//   ....[1]....
        /*0060*/ 	.word	0x000003a0


	//   ....[2]....
        /*0064*/ 	.word	0x000005d0


	//----- nvinfo : EIATTR_CRS_STACK_SIZE
	.align		4
.L_17:
        /*0068*/ 	.byte	0x04, 0x1e
        /*006a*/ 	.short	(.L_19 - .L_18)
.L_18:
        /*006c*/ 	.word	0x00000000


	//----- nvinfo : EIATTR_CBANK_PARAM_SIZE
	.align		4
.L_19:
        /*0070*/ 	.byte	0x03, 0x19
        /*0072*/ 	.short	0x001c


	//----- nvinfo : EIATTR_PARAM_CBANK
	.align		4
        /*0074*/ 	.byte	0x04, 0x0a
        /*0076*/ 	.short	(.L_21 - .L_20)
	.align		4
.L_20:
        /*0078*/ 	.word	index@(.nv.constant0._Z6kernelPdS_S_i)
        /*007c*/ 	.short	0x0380
        /*007e*/ 	.short	0x001c


	//----- nvinfo : EIATTR_SW_WAR
	.align		4
.L_21:
        /*0080*/ 	.byte	0x04, 0x36
        /*0082*/ 	.short	(.L_23 - .L_22)
.L_22:
        /*0084*/ 	.word	0x00000008
.L_23:


//--------------------- .nv.callgraph             --------------------------
	.section	.nv.callgraph,"",@"SHT_CUDA_CALLGRAPH"
	.align	4
	.sectionentsize	8
	.align		4
        /*0000*/ 	.word	0x00000000
	.align		4
        /*0004*/ 	.word	0xffffffff
	.align		4
        /*0008*/ 	.word	0x00000000
	.align		4
        /*000c*/ 	.word	0xfffffffe
	.align		4
        /*0010*/ 	.word	0x00000000
	.align		4
        /*0014*/ 	.word	0xfffffffd
	.align		4
        /*0018*/ 	.word	0x00000000
	.align		4
        /*001c*/ 	.word	0xfffffffc


//--------------------- .text._Z6kernelPdS_S_i    --------------------------
	.section	.text._Z6kernelPdS_S_i,"ax",@progbits
	.align	128
        .global         _Z6kernelPdS_S_i
        .type           _Z6kernelPdS_S_i,@function
        .size           _Z6kernelPdS_S_i,(.L_x_5 - _Z6kernelPdS_S_i)
        .other          _Z6kernelPdS_S_i,@"STO_CUDA_ENTRY STV_DEFAULT"
_Z6kernelPdS_S_i:
.text._Z6kernelPdS_S_i:
[----:B------:R-:W-:Y:S01]  /*0000*/  LDC R1, c[0x0][0x37c] ;  /* 0x0000df00ff017b82 */ /* 0x000fe20000000800 */
[----:B------:R-:W0:Y:S07]  /*0010*/  S2R R3, SR_TID.X ;  /* 0x0000000000037919 */ /* 0x000e2e0000002100 */
[----:B------:R-:W0:Y:S01]  /*0020*/  S2UR UR4, SR_CTAID.X ;  /* 0x00000000000479c3 */ /* 0x000e220000002500 */
[----:B------:R-:W1:Y:S07]  /*0030*/  LDCU UR6, c[0x0][0x398] ;  /* 0x00007300ff0677ac */ /* 0x000e6e0008000800 */
[----:B------:R-:W0:Y:S01]  /*0040*/  LDC R0, c[0x0][0x360] ;  /* 0x0000d800ff007b82 */ /* 0x000e220000000800 */
[----:B------:R-:W2:Y:S01]  /*0050*/  LDCU UR5, c[0x0][0x370] ;  /* 0x00006e00ff0577ac */ /* 0x000ea20008000800 */
[----:B0-----:R-:W-:-:S02]  /*0060*/  IMAD R3, R0, UR4, R3 ;  /* 0x0000000400037c24 */ /* 0x001fc4000f8e0203 */
[----:B--2---:R-:W-:-:S03]  /*0070*/  IMAD R0, R0, UR5, RZ ;  /* 0x0000000500007c24 */ /* 0x004fc6000f8e02ff */
[----:B-1----:R-:W-:-:S13]  /*0080*/  ISETP.GE.AND P0, PT, R3, UR6, PT ;  /* 0x0000000603007c0c */ /* 0x002fda000bf06270 */
[----:B------:R-:W-:Y:S05]  /*0090*/  @P0 EXIT ;  /* 0x000000000000094d */ /* 0x000fea0003800000 */
[----:B------:R-:W0:Y:S01]  /*00a0*/  I2F.U32.RP R8, R0 ;  /* 0x0000000000087306 */ /* 0x000e220000209000 */
[C---:B------:R-:W-:Y:S01]  /*00b0*/  IMAD.IADD R2, R0.reuse, 0x1, R3 ;  /* 0x0000000100027824 */ /* 0x040fe200078e0203 */
[----:B------:R-:W-:Y:S01]  /*00c0*/  IADD3 R9, PT, PT, RZ, -R0, RZ ;  /* 0x80000000ff097210 */ /* 0x000fe20007ffe0ff */
[----:B------:R-:W1:Y:S01]  /*00d0*/  LDCU.64 UR4, c[0x0][0x358] ;  /* 0x00006b00ff0477ac */ /* 0x000e620008000a00 */
[----:B------:R-:W-:Y:S01]  /*00e0*/  ISETP.NE.U32.AND P2, PT, R0, RZ, PT ;  /* 0x000000ff0000720c */ /* 0x000fe20003f45070 */
[----:B------:R-:W-:Y:S01]  /*00f0*/  BSSY.RECONVERGENT B0, `(.L_x_0) ;  /* 0x000002a000007945 */ /* 0x000fe20003800200 */
[C---:B------:R-:W-:Y:S02]  /*0100*/  ISETP.GE.AND P0, PT, R2.reuse, UR6, PT ;  /* 0x0000000602007c0c */ /* 0x040fe4000bf06270 */
[----:B------:R-:W-:Y:S02]  /*0110*/  VIMNMX R7, PT, PT, R2, UR6, !PT ;  /* 0x0000000602077c48 */ /* 0x000fe4000ffe0100 */
[----:B------:R-:W-:-:S04]  /*0120*/  SEL R6, RZ, 0x1, P0 ;  /* 0x00000001ff067807 */ /* 0x000fc80000000000 */
[----:B------:R-:W-:Y:S01]  /*0130*/  IADD3 R7, PT, PT, R7, -R2, -R6 ;  /* 0x8000000207077210 */ /* 0x000fe20007ffe806 */
[----:B0-----:R-:W0:Y:S02]  /*0140*/  MUFU.RCP R8, R8 ;  /* 0x0000000800087308 */ /* 0x001e240000001000 */
[----:B0-----:R-:W-:-:S06]  /*0150*/  IADD3 R4, PT, PT, R8, 0xffffffe, RZ ;  /* 0x0ffffffe08047810 */ /* 0x001fcc0007ffe0ff */
[----:B------:R0:W2:Y:S02]  /*0160*/  F2I.FTZ.U32.TRUNC.NTZ R5, R4 ;  /* 0x0000000400057305 */ /* 0x0000a4000021f000 */
[----:B0-----:R-:W-:Y:S02]  /*0170*/  HFMA2 R4, -RZ, RZ, 0, 0 ;  /* 0x00000000ff047431 */ /* 0x001fe400000001ff */
[----:B--2---:R-:W-:-:S04]  /*0180*/  IMAD R9, R9, R5, RZ ;  /* 0x0000000509097224 */ /* 0x004fc800078e02ff */
[----:B------:R-:W-:-:S06]  /*0190*/  IMAD.HI.U32 R8, R5, R9, R4 ;  /* 0x0000000905087227 */ /* 0x000fcc00078e0004 */
[----:B------:R-:W-:-:S05]  /*01a0*/  IMAD.HI.U32 R5, R8, R7, RZ ;  /* 0x0000000708057227 */ /* 0x000fca00078e00ff */
[----:B------:R-:W-:-:S05]  /*01b0*/  IADD3 R2, PT, PT, -R5, RZ, RZ ;  /* 0x000000ff05027210 */ /* 0x000fca0007ffe1ff */
[----:B------:R-:W-:-:S05]  /*01c0*/  IMAD R7, R0, R2, R7 ;  /* 0x0000000200077224 */ /* 0x000fca00078e0207 */
[----:B------:R-:W-:-:S13]  /*01d0*/  ISETP.GE.U32.AND P0, PT, R7, R0, PT ;  /* 0x000000000700720c */ /* 0x000fda0003f06070 */
[----:B------:R-:W-:Y:S01]  /*01e0*/  @P0 IMAD.IADD R7, R7, 0x1, -R0 ;  /* 0x0000000107070824 */ /* 0x000fe200078e0a00 */
[----:B------:R-:W-:-:S04]  /*01f0*/  @P0 IADD3 R5, PT, PT, R5, 0x1, RZ ;  /* 0x0000000105050810 */ /* 0x000fc80007ffe0ff */
[----:B------:R-:W-:-:S13]  /*0200*/  ISETP.GE.U32.AND P1, PT, R7, R0, PT ;  /* 0x000000000700720c */ /* 0x000fda0003f26070 */
[----:B------:R-:W-:Y:S02]  /*0210*/  @P1 IADD3 R5, PT, PT, R5, 0x1, RZ ;  /* 0x0000000105051810 */ /* 0x000fe40007ffe0ff */
[----:B------:R-:W-:-:S05]  /*0220*/  @!P2 LOP3.LUT R5, RZ, R0, RZ, 0x33, !PT ;  /* 0x00000000ff05a212 */ /* 0x000fca00078e33ff */
[----:B------:R-:W-:-:S05]  /*0230*/  IMAD.IADD R2, R6, 0x1, R5 ;  /* 0x0000000106027824 */ /* 0x000fca00078e0205 */
[C---:B------:R-:W-:Y:S02]  /*0240*/  LOP3.LUT R4, R2.reuse, 0x3, RZ, 0xc0, !PT ;  /* 0x0000000302047812 */ /* 0x040fe400078ec0ff */
[----:B------:R-:W-:Y:S02]  /*0250*/  ISETP.GE.U32.AND P1, PT, R2, 0x3, PT ;  /* 0x000000030200780c */ /* 0x000fe40003f26070 */
[----:B------:R-:W-:-:S13]  /*0260*/  ISETP.NE.AND P0, PT, R4, 0x3, PT ;  /* 0x000000030400780c */ /* 0x000fda0003f05270 */
[----:B-1----:R-:W-:Y:S05]  /*0270*/  @!P0 BRA `(.L_x_1) ;  /* 0x0000000000448947 */ /* 0x002fea0003800000 */
[----:B------:R-:W0:Y:S01]  /*0280*/  LDC.64 R4, c[0x0][0x390] ;  /* 0x0000e400ff047b82 */ /* 0x000e220000000a00 */
[----:B------:R-:W-:-:S04]  /*0290*/  IADD3 R2, PT, PT, R2, 0x1, RZ ;  /* 0x0000000102027810 */ /* 0x000fc80007ffe0ff */
[----:B------:R-:W-:-:S03]  /*02a0*/  LOP3.LUT R2, R2, 0x3, RZ, 0xc0, !PT ;  /* 0x0000000302027812 */ /* 0x000fc600078ec0ff */
[----:B------:R-:W1:Y:S01]  /*02b0*/  LDC.64 R6, c[0x0][0x380] ;  /* 0x0000e000ff067b82 */ /* 0x000e620000000a00 */
[----:B------:R-:W-:-:S07]  /*02c0*/  IADD3 R2, PT, PT, -R2, RZ, RZ ;  /* 0x000000ff02027210 */ /* 0x000fce0007ffe1ff */
[----:B------:R-:W2:Y:S02]  /*02d0*/  LDC.64 R8, c[0x0][0x388] ;  /* 0x0000e200ff087b82 */ /* 0x000ea40000000a00 */
.L_x_2:
[----:B--2---:R-:W-:-:S04]  /*02e0*/  IMAD.WIDE R12, R3, 0x8, R8 ;  /* 0x00000008030c7825 */ /* 0x004fc800078e0208 */
[C---:B-1----:R-:W-:Y:S02]  /*02f0*/  IMAD.WIDE R14, R3.reuse, 0x8, R6 ;  /* 0x00000008030e7825 */ /* 0x042fe400078e0206 */
[----:B------:R-:W2:Y:S04]  /*0300*/  LDG.E.64 R12, desc[UR4][R12.64] ;  /* 0x000000040c0c7981 */ /* 0x000ea8000c1e1b00 */
[----:B------:R-:W2:Y:S01]  /*0310*/  LDG.E.64 R14, desc[UR4][R14.64] ;  /* 0x000000040e0e7981 */ /* 0x000ea2000c1e1b00 */
[----:B0--3--:R-:W-:Y:S01]  /*0320*/  IMAD.WIDE R10, R3, 0x8, R4 ;  /* 0x00000008030a7825 */ /* 0x009fe200078e0204 */
[----:B------:R-:W-:-:S03]  /*0330*/  IADD3 R3, PT, PT, R0, R3, RZ ;  /* 0x0000000300037210 */ /* 0x000fc60007ffe0ff */
[----:B------:R-:W-:-:S05]  /*0340*/  VIADD R2, R2, 0x1 ;  /* 0x0000000102027836 */ /* 0x000fca0000000000 */
[----:B------:R-:W-:Y:S01]  /*0350*/  ISETP.NE.AND P0, PT, R2, RZ, PT ;  /* 0x000000ff0200720c */ /* 0x000fe20003f05270 */
[----:B--2---:R-:W-:-:S07]  /*0360*/  DADD R16, R14, -R12 ;  /* 0x000000000e107229 */ /* 0x004fce000000080c */
[----:B------:R3:W-:Y:S05]  /*0370*/  STG.E.64 desc[UR4][R10.64], R16 ;  /* 0x000000100a007986 */ /* 0x0007ea000c101b04 */
[----:B------:R-:W-:Y:S05]  /*0380*/  @P0 BRA `(.L_x_2) ;  /* 0xfffffffc00d40947 */ /* 0x000fea000383ffff */
.L_x_1:
[----:B------:R-:W-:Y:S05]  /*0390*/  BSYNC.RECONVERGENT B0 ;  /* 0x0000000000007941 */ /* 0x000fea0003800200 */
.L_x_0:
[----:B------:R-:W-:Y:S05]  /*03a0*/  @!P1 EXIT ;  /* 0x000000000000994d */ /* 0x000fea0003800000 */
.L_x_3:
[----:B0-----:R-:W0:Y:S08]  /*03b0*/  LDC.64 R4, c[0x0][0x380] ;  /* 0x0000e000ff047b82 */ /* 0x001e300000000a00 */
[----:B------:R-:W3:Y:S08]  /*03c0*/  LDC.64 R6, c[0x0][0x388] ;  /* 0x0000e200ff067b82 */ /* 0x000ef00000000a00 */
[----:B------:R-:W1:Y:S01]  /*03d0*/  LDC.64 R8, c[0x0][0x390] ;  /* 0x0000e400ff087b82 */ /* 0x000e620000000a00 */
[----:B0-----:R-:W-:-:S05]  /*03e0*/  IMAD.WIDE R14, R3, 0x8, R4 ;  /* 0x00000008030e7825 */ /* 0x001fca00078e0204 */
[----:B------:R-:W2:Y:S01]  /*03f0*/  LDG.E.64 R4, desc[UR4][R14.64] ;  /* 0x000000040e047981 */ /* 0x000ea2000c1e1b00 */
[----:B---3--:R-:W-:-:S05]  /*0400*/  IMAD.WIDE R16, R3, 0x8, R6 ;  /* 0x0000000803107825 */ /* 0x008fca00078e0206 */
[----:B------:R-:W2:Y:S01]  /*0410*/  LDG.E.64 R6, desc[UR4][R16.64] ;  /* 0x0000000410067981 */ /* 0x000ea2000c1e1b00 */
[----:B------:R-:W-:-:S04]  /*0420*/  IMAD.WIDE R10, R0, 0x8, R16 ;  /* 0x00000008000a7825 */ /* 0x000fc800078e0210 */
[----:B-1----:R-:W-:Y:S01]  /*0430*/  IMAD.WIDE R22, R3, 0x8, R8 ;  /* 0x0000000803167825 */ /* 0x002fe200078e0208 */
[----:B--2---:R-:W-:-:S03]  /*0440*/  DADD R4, R4, -R6 ;  /* 0x0000000004047229 */ /* 0x004fc60000000806 */
[----:B------:R-:W-:-:S04]  /*0450*/  IMAD.WIDE R6, R0, 0x8, R14 ;  /* 0x0000000800067825 */ /* 0x000fc800078e020e */
[----:B------:R0:W-:Y:S04]  /*0460*/  STG.E.64 desc[UR4][R22.64], R4 ;  /* 0x0000000416007986 */ /* 0x0001e8000c101b04 */
[----:B------:R-:W2:Y:S04]  /*0470*/  LDG.E.64 R8, desc[UR4][R6.64] ;  /* 0x0000000406087981 */ /* 0x000ea8000c1e1b00 */
[----:B------:R-:W2:Y:S01]  /*0480*/  LDG.E.64 R12, desc[UR4][R10.64] ;  /* 0x000000040a0c7981 */ /* 0x000ea2000c1e1b00 */
[----:B------:R-:W-:-:S04]  /*0490*/  IMAD.WIDE R14, R0, 0x8, R6 ;  /* 0x00000008000e7825 */ /* 0x000fc800078e0206 */
[----:B------:R-:W-:Y:S01]  /*04a0*/  IMAD.WIDE R18, R0, 0x8, R10 ;  /* 0x0000000800127825 */ /* 0x000fe200078e020a */
[----:B--2---:R-:W-:-:S03]  /*04b0*/  DADD R8, R8, -R12 ;  /* 0x0000000008087229 */ /* 0x004fc6000000080c */
[----:B------:R-:W-:-:S05]  /*04c0*/  IMAD.WIDE R12, R0, 0x8, R22 ;  /* 0x00000008000c7825 */ /* 0x000fca00078e0216 */
[----:B------:R1:W-:Y:S04]  /*04d0*/  STG.E.64 desc[UR4][R12.64], R8 ;  /* 0x000000080c007986 */ /* 0x0003e8000c101b04 */
[----:B------:R-:W2:Y:S04]  /*04e0*/  LDG.E.64 R16, desc[UR4][R14.64] ;  /* 0x000000040e107981 */ /* 0x000ea8000c1e1b00 */
[----:B------:R-:W2:Y:S01]  /*04f0*/  LDG.E.64 R20, desc[UR4][R18.64] ;  /* 0x0000000412147981 */ /* 0x000ea2000c1e1b00 */
[----:B0-----:R-:W-:-:S04]  /*0500*/  IMAD.WIDE R4, R0, 0x8, R12 ;  /* 0x0000000800047825 */ /* 0x001fc800078e020c */
[----:B------:R-:W-:-:S04]  /*0510*/  IMAD.WIDE R6, R0, 0x8, R14 ;  /* 0x0000000800067825 */ /* 0x000fc800078e020e */
[----:B------:R-:W-:Y:S01]  /*0520*/  IMAD.WIDE R10, R0, 0x8, R18 ;  /* 0x00000008000a7825 */ /* 0x000fe200078e0212 */
[----:B--2---:R-:W-:-:S07]  /*0530*/  DADD R16, R16, -R20 ;  /* 0x0000000010107229 */ /* 0x004fce0000000814 */
[----:B------:R0:W-:Y:S04]  /*0540*/  STG.E.64 desc[UR4][R4.64], R16 ;  /* 0x0000001004007986 */ /* 0x0001e8000c101b04 */
[----:B------:R-:W2:Y:S04]  /*0550*/  LDG.E.64 R6, desc[UR4][R6.64] ;  /* 0x0000000406067981 */ /* 0x000ea8000c1e1b00 */
[----:B------:R-:W2:Y:S01]  /*0560*/  LDG.E.64 R10, desc[UR4][R10.64] ;  /* 0x000000040a0a7981 */ /* 0x000ea2000c1e1b00 */
[C---:B-1----:R-:W-:Y:S01]  /*0570*/  IMAD.WIDE R8, R0.reuse, 0x8, R4 ;  /* 0x0000000800087825 */ /* 0x042fe200078e0204 */
[----:B------:R-:W-:-:S04]  /*0580*/  LEA R3, R0, R3, 0x2 ;  /* 0x0000000300037211 */ /* 0x000fc800078e10ff */
[----:B------:R-:W-:Y:S01]  /*0590*/  ISETP.GE.AND P0, PT, R3, UR6, PT ;  /* 0x0000000603007c0c */ /* 0x000fe2000bf06270 */
[----:B--2---:R-:W-:-:S07]  /*05a0*/  DADD R20, R6, -R10 ;  /* 0x0000000006147229 */ /* 0x004fce000000080a */
[----:B------:R0:W-:Y:S05]  /*05b0*/  STG.E.64 desc[UR4][R8.64], R20 ;  /* 0x0000001408007986 */ /* 0x0001ea000c101b04 */
[----:B------:R-:W-:Y:S05]  /*05c0*/  @!P0 BRA `(.L_x_3) ;  /* 0xfffffffc00788947 */ /* 0x000fea000383ffff */
[----:B------:R-:W-:Y:S05]  /*05d0*/  EXIT ;  /* 0x000000000000794d */ /* 0x000fea0003800000 */
.L_x_4:
[----:B------:R-:W-:-:S00]  /*05e0*/  BRA `(.L_x_4) ;  /* 0xfffffffc00fc7947 */ /* 0x000fc0000383ffff */
[----:B------:R-:W-:-:S00]  /*05f0*/  NOP ;  /* 0x0000000000007918 */ /* 0x000fc00000000000 */
        /* <DEDUP_REMOVED lines=8> */
.L_x_5:


//--------------------- .nv.shared.reserved.0     --------------------------
	.section	.nv.shared.reserved.0,"aw",@nobits
	.weak		__nv_reservedSMEM_offset_0_alias
	.size		__nv_reservedSMEM_offset_0_alias, 0, 64
	.other		__nv_reservedSMEM_offset_0_alias,@"STO_CUDA_RESERVED_SHARED STV_DEFAULT"
__nv_reservedSMEM_offset_0_alias:
	.zero		0
	.zero		64


//--------------------- .nv.constant0._Z6kernelPdS_S_i --------------------------
	.section	.nv.constant0._Z6kernelPdS_S_i,"a",@progbits
	.sectionflags	@""
	.align	4
.nv.constant0._Z6kernelPdS_S_i:
	.zero		924


//--------------------- SYMBOLS --------------------------

	.type		.nv.reservedSmem.offset0,@object
	.size		.nv.reservedSmem.offset0,0x4
